//
// Generated by NVIDIA NVVM Compiler
//
// Compiler Build ID: CL-36424714
// Cuda compilation tools, release 13.0, V13.0.88
// Based on NVVM 20.0.0
//

.version 9.0
.target sm_100
.address_size 64

	// .globl	_Z3mapPii
.extern .shared .align 16 .b8 shared[];

.visible .entry _Z3mapPii(
	.param .u64 .ptr .align 1 _Z3mapPii_param_0,
	.param .u32 _Z3mapPii_param_1
)
{
	.reg .pred 	%p<3>;
	.reg .b32 	%r<30>;
	.reg .b64 	%rd<7>;

	ld.param.u64 	%rd2, [_Z3mapPii_param_0];
	ld.param.u32 	%r5, [_Z3mapPii_param_1];
	cvta.to.global.u64 	%rd1, %rd2;
	mov.u32 	%r1, %tid.x;
	mov.u32 	%r6, %ctaid.x;
	mov.u32 	%r2, %ntid.x;
	mul.lo.s32 	%r7, %r2, %r6;
	shl.b32 	%r8, %r7, 1;
	add.s32 	%r3, %r8, %r1;
	setp.ge.u32 	%p1, %r3, %r5;
	@%p1 bra 	$L__BB0_2;
	mul.wide.u32 	%rd3, %r3, 4;
	add.s64 	%rd4, %rd1, %rd3;
	ld.global.u32 	%r9, [%rd4];
	shl.b32 	%r10, %r1, 2;
	mov.u32 	%r11, shared;
	add.s32 	%r12, %r11, %r10;
	st.shared.u32 	[%r12], %r9;
	and.b32  	%r13, %r9, 65535;
	shr.s32 	%r14, %r9, 16;
	mad.lo.s32 	%r15, %r13, 18000, %r14;
	mul.lo.s32 	%r16, %r9, -1872166911;
	and.b32  	%r17, %r16, -65536;
	add.s32 	%r18, %r15, %r17;
	st.global.u32 	[%rd4], %r18;
$L__BB0_2:
	add.s32 	%r4, %r3, %r2;
	setp.ge.u32 	%p2, %r4, %r5;
	@%p2 bra 	$L__BB0_4;
	mul.wide.u32 	%rd5, %r4, 4;
	add.s64 	%rd6, %rd1, %rd5;
	ld.global.u32 	%r19, [%rd6];
	add.s32 	%r20, %r1, %r2;
	shl.b32 	%r21, %r20, 2;
	mov.u32 	%r22, shared;
	add.s32 	%r23, %r22, %r21;
	st.shared.u32 	[%r23], %r19;
	and.b32  	%r24, %r19, 65535;
	shr.s32 	%r25, %r19, 16;
	mad.lo.s32 	%r26, %r24, 18000, %r25;
	mul.lo.s32 	%r27, %r19, -1872166911;
	and.b32  	%r28, %r27, -65536;
	add.s32 	%r29, %r26, %r28;
	st.global.u32 	[%rd6], %r29;
$L__BB0_4:
	ret;

}
	// .globl	_Z6reducePiS_i
.visible .entry _Z6reducePiS_i(
	.param .u64 .ptr .align 1 _Z6reducePiS_i_param_0,
	.param .u64 .ptr .align 1 _Z6reducePiS_i_param_1,
	.param .u32 _Z6reducePiS_i_param_2
)
{
	.reg .pred 	%p<7>;
	.reg .b32 	%r<32>;
	.reg .b64 	%rd<11>;

	ld.param.u64 	%rd3, [_Z6reducePiS_i_param_0];
	ld.param.u64 	%rd2, [_Z6reducePiS_i_param_1];
	ld.param.u32 	%r16, [_Z6reducePiS_i_param_2];
	cvta.to.global.u64 	%rd1, %rd3;
	mov.u32 	%r1, %tid.x;
	mov.u32 	%r2, %ctaid.x;
	mov.u32 	%r29, %ntid.x;
	mul.lo.s32 	%r18, %r29, %r2;
	shl.b32 	%r19, %r18, 1;
	add.s32 	%r4, %r19, %r1;
	setp.ge.u32 	%p1, %r4, %r16;
	mov.b32 	%r28, 0;
	@%p1 bra 	$L__BB1_2;
	mul.wide.u32 	%rd4, %r4, 4;
	add.s64 	%rd5, %rd1, %rd4;
	ld.global.u32 	%r28, [%rd5];
$L__BB1_2:
	add.s32 	%r7, %r4, %r29;
	setp.ge.u32 	%p2, %r7, %r16;
	@%p2 bra 	$L__BB1_4;
	mul.wide.u32 	%rd6, %r7, 4;
	add.s64 	%rd7, %rd1, %rd6;
	ld.global.u32 	%r20, [%rd7];
	add.s32 	%r28, %r20, %r28;
$L__BB1_4:
	shl.b32 	%r21, %r1, 2;
	mov.u32 	%r22, shared;
	add.s32 	%r10, %r22, %r21;
	st.shared.u32 	[%r10], %r28;
	bar.sync 	0;
	setp.lt.u32 	%p3, %r29, 2;
	@%p3 bra 	$L__BB1_8;
$L__BB1_5:
	shr.u32 	%r13, %r29, 1;
	setp.ge.u32 	%p4, %r1, %r13;
	@%p4 bra 	$L__BB1_7;
	shl.b32 	%r23, %r13, 2;
	add.s32 	%r24, %r10, %r23;
	ld.shared.u32 	%r25, [%r24];
	add.s32 	%r28, %r25, %r28;
	st.shared.u32 	[%r10], %r28;
$L__BB1_7:
	bar.sync 	0;
	setp.gt.u32 	%p5, %r29, 3;
	mov.u32 	%r29, %r13;
	@%p5 bra 	$L__BB1_5;
$L__BB1_8:
	setp.ne.s32 	%p6, %r1, 0;
	@%p6 bra 	$L__BB1_10;
	ld.shared.u32 	%r26, [shared];
	cvta.to.global.u64 	%rd8, %rd2;
	mul.wide.u32 	%rd9, %r2, 4;
	add.s64 	%rd10, %rd8, %rd9;
	st.global.u32 	[%rd10], %r26;
$L__BB1_10:
	ret;

}


// ===== COMPILED SASS (sm_100) =====

	.target	sm_100

	.elftype	@"ET_EXEC"


//--------------------- .note.nv.tkinfo           --------------------------
	.section	.note.nv.tkinfo,"",@"SHT_NOTE"
	.sectionflags	@"SHF_NOTE_NV_TKINFO"
	.tkinfo
        /*0018*/ 	.word	0x00000002
        /*0030*/ 	.string	""
        /*0030*/ 	.string	"ptxas"
        /*0030*/ 	.string	"Cuda compilation tools, release 13.0, V13.0.88"
        /*0030*/ 	.string	"Build cuda_13.0.r13.0/compiler.36424714_0"
        /*0030*/ 	.string	"-arch sm_100 -m 64 "



//--------------------- .note.nv.cuinfo           --------------------------
	.section	.note.nv.cuinfo,"",@"SHT_NOTE"
	.sectionflags	@"SHF_NOTE_NV_CUINFO"
        /*0018*/ 	.short	0x0002
        /*001a*/ 	.short	0x0064
        /*001c*/ 	.short	0x0082
	.zero		2


//--------------------- .nv.info                  --------------------------
	.section	.nv.info,"",@"SHT_CUDA_INFO"
	.align	4


	//----- nvinfo : EIATTR_REGCOUNT
	.align		4
        /*0000*/ 	.byte	0x04, 0x2f
        /*0002*/ 	.short	(.L_1 - .L_0)
	.align		4
.L_0:
        /*0004*/ 	.word	index@(_Z3mapPii)
        /*0008*/ 	.word	0x0000000e


	//----- nvinfo : EIATTR_FRAME_SIZE
	.align		4
.L_1:
        /*000c*/ 	.byte	0x04, 0x11
        /*000e*/ 	.short	(.L_3 - .L_2)
	.align		4
.L_2:
        /*0010*/ 	.word	index@(_Z3mapPii)
        /*0014*/ 	.word	0x00000000


	//----- nvinfo : EIATTR_REGCOUNT
	.align		4
.L_3:
        /*0018*/ 	.byte	0x04, 0x2f
        /*001a*/ 	.short	(.L_5 - .L_4)
	.align		4
.L_4:
        /*001c*/ 	.word	index@(_Z6reducePiS_i)
        /*0020*/ 	.word	0x00000010


	//----- nvinfo : EIATTR_FRAME_SIZE
	.align		4
.L_5:
        /*0024*/ 	.byte	0x04, 0x11
        /*0026*/ 	.short	(.L_7 - .L_6)
	.align		4
.L_6:
        /*0028*/ 	.word	index@(_Z6reducePiS_i)
        /*002c*/ 	.word	0x00000000


	//----- nvinfo : EIATTR_MIN_STACK_SIZE
	.align		4
.L_7:
        /*0030*/ 	.byte	0x04, 0x12
        /*0032*/ 	.short	(.L_9 - .L_8)
	.align		4
.L_8:
        /*0034*/ 	.word	index@(_Z6reducePiS_i)
        /*0038*/ 	.word	0x00000000


	//----- nvinfo : EIATTR_MIN_STACK_SIZE
	.align		4
.L_9:
        /*003c*/ 	.byte	0x04, 0x12
        /*003e*/ 	.short	(.L_11 - .L_10)
	.align		4
.L_10:
        /*0040*/ 	.word	index@(_Z3mapPii)
        /*0044*/ 	.word	0x00000000
.L_11:


//--------------------- .nv.compat                --------------------------
	.section	.nv.compat,"",@"SHT_CUDA_COMPAT_INFO"
	.align	4
        /*0000*/ 	.byte	0x02, 0x09, 0x00, 0x00, 0x02, 0x02, 0x01, 0x00, 0x02, 0x05, 0x05, 0x00, 0x03, 0x07, 0x01, 0x01
        /*0010*/ 	.byte	0x02, 0x03, 0x00, 0x00, 0x02, 0x06, 0x01, 0x00, 0x04, 0x0b, 0x08, 0x00, 0x09, 0x00, 0x00, 0x00
        /*0020*/ 	.byte	0x00, 0x00, 0x00, 0x00


//--------------------- .nv.info._Z6reducePiS_i   --------------------------
	.section	.nv.info._Z6reducePiS_i,"",@"SHT_CUDA_INFO"
	.sectionflags	@""
	.align	4


	//----- nvinfo : EIATTR_CUDA_API_VERSION
	.align		4
        /*0000*/ 	.byte	0x04, 0x37
        /*0002*/ 	.short	(.L_13 - .L_12)
.L_12:
        /*0004*/ 	.word	0x00000082


	//----- nvinfo : EIATTR_KPARAM_INFO
	.align		4
.L_13:
        /*0008*/ 	.byte	0x04, 0x17
        /*000a*/ 	.short	(.L_15 - .L_14)
.L_14:
        /*000c*/ 	.word	0x00000000
        /*0010*/ 	.short	0x0002
        /*0012*/ 	.short	0x0010
        /*0014*/ 	.byte	0x00, 0xf0, 0x11, 0x00


	//----- nvinfo : EIATTR_KPARAM_INFO
	.align		4
.L_15:
        /*0018*/ 	.byte	0x04, 0x17
        /*001a*/ 	.short	(.L_17 - .L_16)
.L_16:
        /*001c*/ 	.word	0x00000000
        /*0020*/ 	.short	0x0001
        /*0022*/ 	.short	0x0008
        /*0024*/ 	.byte	0x00, 0xf5, 0x21, 0x00


	//----- nvinfo : EIATTR_KPARAM_INFO
	.align		4
.L_17:
        /*0028*/ 	.byte	0x04, 0x17
        /*002a*/ 	.short	(.L_19 - .L_18)
.L_18:
        /*002c*/ 	.word	0x00000000
        /*0030*/ 	.short	0x0000
        /*0032*/ 	.short	0x0000
        /*0034*/ 	.byte	0x00, 0xf5, 0x21, 0x00


	//----- nvinfo : EIATTR_SPARSE_MMA_MASK
	.align		4
.L_19:
        /*0038*/ 	.byte	0x03, 0x50
        /*003a*/ 	.short	0x0000


	//----- nvinfo : EIATTR_MAXREG_COUNT
	.align		4
        /*003c*/ 	.byte	0x03, 0x1b
        /*003e*/ 	.short	0x00ff


	//----- nvinfo : EIATTR_NUM_BARRIERS
	.align		4
        /*0040*/ 	.byte	0x02, 0x4c
        /*0042*/ 	.byte	0x01
	.zero		1


	//----- nvinfo : EIATTR_MERCURY_ISA_VERSION
	.align		4
        /*0044*/ 	.byte	0x03, 0x5f
        /*0046*/ 	.short	0x0101


	//----- nvinfo : EIATTR_VRC_CTA_INIT_COUNT
	.align		4
        /*0048*/ 	.byte	0x02, 0x4a
	.zero		1
	.zero		1


	//----- nvinfo : EIATTR_EXIT_INSTR_OFFSETS
	.align		4
        /*004c*/ 	.byte	0x04, 0x1c
        /*004e*/ 	.short	(.L_21 - .L_20)


	//   ....[0]....
.L_20:
        /*0050*/ 	.word	0x00000270


	//   ....[1]....
        /*0054*/ 	.word	0x000002f0


	//----- nvinfo : EIATTR_CBANK_PARAM_SIZE
	.align		4
.L_21:
        /*0058*/ 	.byte	0x03, 0x19
        /*005a*/ 	.short	0x0014


	//----- nvinfo : EIATTR_PARAM_CBANK
	.align		4
        /*005c*/ 	.byte	0x04, 0x0a
        /*005e*/ 	.short	(.L_23 - .L_22)
	.align		4
.L_22:
        /*0060*/ 	.word	index@(.nv.constant0._Z6reducePiS_i)
        /*0064*/ 	.short	0x0380
        /*0066*/ 	.short	0x0014


	//----- nvinfo : EIATTR_SW_WAR
	.align		4
.L_23:
        /*0068*/ 	.byte	0x04, 0x36
        /*006a*/ 	.short	(.L_25 - .L_24)
.L_24:
        /*006c*/ 	.word	0x00000008
.L_25:


//--------------------- .nv.info._Z3mapPii        --------------------------
	.section	.nv.info._Z3mapPii,"",@"SHT_CUDA_INFO"
	.sectionflags	@""
	.align	4


	//----- nvinfo : EIATTR_CUDA_API_VERSION
	.align		4
        /*0000*/ 	.byte	0x04, 0x37
        /*0002*/ 	.short	(.L_27 - .L_26)
.L_26:
        /*0004*/ 	.word	0x00000082


	//----- nvinfo : EIATTR_KPARAM_INFO
	.align		4
.L_27:
        /*0008*/ 	.byte	0x04, 0x17
        /*000a*/ 	.short	(.L_29 - .L_28)
.L_28:
        /*000c*/ 	.word	0x00000000
        /*0010*/ 	.short	0x0001
        /*0012*/ 	.short	0x0008
        /*0014*/ 	.byte	0x00, 0xf0, 0x11, 0x00


	//----- nvinfo : EIATTR_KPARAM_INFO
	.align		4
.L_29:
        /*0018*/ 	.byte	0x04, 0x17
        /*001a*/ 	.short	(.L_31 - .L_30)
.L_30:
        /*001c*/ 	.word	0x00000000
        /*0020*/ 	.short	0x0000
        /*0022*/ 	.short	0x0000
        /*0024*/ 	.byte	0x00, 0xf5, 0x21, 0x00


	//----- nvinfo : EIATTR_SPARSE_MMA_MASK
	.align		4
.L_31:
        /*0028*/ 	.byte	0x03, 0x50
        /*002a*/ 	.short	0x0000


	//----- nvinfo : EIATTR_MAXREG_COUNT
	.align		4
        /*002c*/ 	.byte	0x03, 0x1b
        /*002e*/ 	.short	0x00ff


	//----- nvinfo : EIATTR_MERCURY_ISA_VERSION
	.align		4
        /*0030*/ 	.byte	0x03, 0x5f
        /*0032*/ 	.short	0x0101


	//----- nvinfo : EIATTR_VRC_CTA_INIT_COUNT
	.align		4
        /*0034*/ 	.byte	0x02, 0x4a
	.zero		1
	.zero		1


	//----- nvinfo : EIATTR_EXIT_INSTR_OFFSETS
	.align		4
        /*0038*/ 	.byte	0x04, 0x1c
        /*003a*/ 	.short	(.L_33 - .L_32)


	//   ....[0]....
.L_32:
        /*003c*/ 	.word	0x000001d0


	//   ....[1]....
        /*0040*/ 	.word	0x000002e0


	//----- nvinfo : EIATTR_CRS_STACK_SIZE
	.align		4
.L_33:
        /*0044*/ 	.byte	0x04, 0x1e
        /*0046*/ 	.short	(.L_35 - .L_34)
.L_34:
        /*0048*/ 	.word	0x00000000


	//----- nvinfo : EIATTR_CBANK_PARAM_SIZE
	.align		4
.L_35:
        /*004c*/ 	.byte	0x03, 0x19
        /*004e*/ 	.short	0x000c


	//----- nvinfo : EIATTR_PARAM_CBANK
	.align		4
        /*0050*/ 	.byte	0x04, 0x0a
        /*0052*/ 	.short	(.L_37 - .L_36)
	.align		4
.L_36:
        /*0054*/ 	.word	index@(.nv.constant0._Z3mapPii)
        /*0058*/ 	.short	0x0380
        /*005a*/ 	.short	0x000c


	//----- nvinfo : EIATTR_SW_WAR
	.align		4
.L_37:
        /*005c*/ 	.byte	0x04, 0x36
        /*005e*/ 	.short	(.L_39 - .L_38)
.L_38:
        /*0060*/ 	.word	0x00000008
.L_39:


//--------------------- .nv.callgraph             --------------------------
	.section	.nv.callgraph,"",@"SHT_CUDA_CALLGRAPH"
	.align	4
	.sectionentsize	8
	.align		4
        /*0000*/ 	.word	0x00000000
	.align		4
        /*0004*/ 	.word	0xffffffff
	.align		4
        /*0008*/ 	.word	0x00000000
	.align		4
        /*000c*/ 	.word	0xfffffffe
	.align		4
        /*0010*/ 	.word	0x00000000
	.align		4
        /*0014*/ 	.word	0xfffffffd
	.align		4
        /*0018*/ 	.word	0x00000000
	.align		4
        /*001c*/ 	.word	0xfffffffc


//--------------------- .text._Z6reducePiS_i      --------------------------
	.section	.text._Z6reducePiS_i,"ax",@progbits
	.align	128
        .global         _Z6reducePiS_i
        .type           _Z6reducePiS_i,@function
        .size           _Z6reducePiS_i,(.L_x_6 - _Z6reducePiS_i)
        .other          _Z6reducePiS_i,@"STO_CUDA_ENTRY STV_DEFAULT"
_Z6reducePiS_i:
.text._Z6reducePiS_i:
[----:B------:R-:W-:Y:S01]  /*0000*/  LDC R1, c[0x0][0x37c] ;  /* 0x0000df00ff017b82 */ /* 0x000fe20000000800 */
[----:B------:R-:W0:Y:S01]  /*0010*/  S2R R11, SR_CTAID.X ;  /* 0x00000000000b7919 */ /* 0x000e220000002500 */
[----:B------:R-:W1:Y:S01]  /*0020*/  LDCU UR4, c[0x0][0x360] ;  /* 0x00006c00ff0477ac */ /* 0x000e620008000800 */
[----:B------:R-:W2:Y:S01]  /*0030*/  S2R R9, SR_TID.X ;  /* 0x0000000000097919 */ /* 0x000ea20000002100 */
[----:B------:R-:W3:Y:S01]  /*0040*/  LDCU UR5, c[0x0][0x390] ;  /* 0x00007200ff0577ac */ /* 0x000ee20008000800 */
[----:B------:R-:W4:Y:S01]  /*0050*/  LDCU.64 UR6, c[0x0][0x358] ;  /* 0x00006b00ff0677ac */ /* 0x000f220008000a00 */
[----:B-1----:R-:W-:Y:S02]  /*0060*/  IMAD.U32 R6, RZ, RZ, UR4 ;  /* 0x00000004ff067e24 */ /* 0x002fe4000f8e00ff */
[----:B0-----:R-:W-:-:S04]  /*0070*/  IMAD R0, R11, UR4, RZ ;  /* 0x000000040b007c24 */ /* 0x001fc8000f8e02ff */
[----:B--2---:R-:W-:Y:S02]  /*0080*/  IMAD R7, R0, 0x2, R9 ;  /* 0x0000000200077824 */ /* 0x004fe400078e0209 */
[----:B------:R-:W-:-:S03]  /*0090*/  IMAD.MOV.U32 R0, RZ, RZ, RZ ;  /* 0x000000ffff007224 */ /* 0x000fc600078e00ff */
[C---:B------:R-:W-:Y:S02]  /*00a0*/  IADD3 R13, PT, PT, R7.reuse, R6, RZ ;  /* 0x00000006070d7210 */ /* 0x040fe40007ffe0ff */
[----:B---3--:R-:W-:Y:S02]  /*00b0*/  ISETP.GE.U32.AND P0, PT, R7, UR5, PT ;  /* 0x0000000507007c0c */ /* 0x008fe4000bf06070 */
[----:B------:R-:W-:-:S11]  /*00c0*/  ISETP.GE.U32.AND P1, PT, R13, UR5, PT ;  /* 0x000000050d007c0c */ /* 0x000fd6000bf26070 */
[----:B------:R-:W0:Y:S08]  /*00d0*/  @!P0 LDC.64 R2, c[0x0][0x380] ;  /* 0x0000e000ff028b82 */ /* 0x000e300000000a00 */
[----:B------:R-:W1:Y:S01]  /*00e0*/  @!P1 LDC.64 R4, c[0x0][0x380] ;  /* 0x0000e000ff049b82 */ /* 0x000e620000000a00 */
[----:B0-----:R-:W-:-:S05]  /*00f0*/  @!P0 IMAD.WIDE.U32 R2, R7, 0x4, R2 ;  /* 0x0000000407028825 */ /* 0x001fca00078e0002 */
[----:B----4-:R-:W2:Y:S01]  /*0100*/  @!P0 LDG.E R0, desc[UR6][R2.64] ;  /* 0x0000000602008981 */ /* 0x010ea2000c1e1900 */
[----:B-1----:R-:W-:-:S06]  /*0110*/  @!P1 IMAD.WIDE.U32 R4, R13, 0x4, R4 ;  /* 0x000000040d049825 */ /* 0x002fcc00078e0004 */
[----:B------:R-:W2:Y:S01]  /*0120*/  @!P1 LDG.E R5, desc[UR6][R4.64] ;  /* 0x0000000604059981 */ /* 0x000ea2000c1e1900 */
[----:B------:R-:W0:Y:S01]  /*0130*/  S2UR UR5, SR_CgaCtaId ;  /* 0x00000000000579c3 */ /* 0x000e220000008800 */
[----:B------:R-:W-:Y:S01]  /*0140*/  UMOV UR4, 0x400 ;  /* 0x0000040000047882 */ /* 0x000fe20000000000 */
[----:B------:R-:W-:Y:S01]  /*0150*/  ISETP.GE.U32.AND P0, PT, R6, 0x2, PT ;  /* 0x000000020600780c */ /* 0x000fe20003f06070 */
[----:B0-----:R-:W-:-:S06]  /*0160*/  ULEA UR4, UR5, UR4, 0x18 ;  /* 0x0000000405047291 */ /* 0x001fcc000f8ec0ff */
[C---:B------:R-:W-:Y:S01]  /*0170*/  LEA R7, R9.reuse, UR4, 0x2 ;  /* 0x0000000409077c11 */ /* 0x040fe2000f8e10ff */
[----:B--2---:R-:W-:Y:S01]  /*0180*/  @!P1 IMAD.IADD R0, R0, 0x1, R5 ;  /* 0x0000000100009824 */ /* 0x004fe200078e0205 */
[----:B------:R-:W-:-:S04]  /*0190*/  ISETP.NE.AND P1, PT, R9, RZ, PT ;  /* 0x000000ff0900720c */ /* 0x000fc80003f25270 */
[----:B------:R0:W-:Y:S01]  /*01a0*/  STS [R7], R0 ;  /* 0x0000000007007388 */ /* 0x0001e20000000800 */
[----:B------:R-:W-:Y:S06]  /*01b0*/  BAR.SYNC.DEFER_BLOCKING 0x0 ;  /* 0x0000000000007b1d */ /* 0x000fec0000010000 */
[----:B------:R-:W-:Y:S05]  /*01c0*/  @!P0 BRA `(.L_x_0) ;  /* 0x0000000000288947 */ /* 0x000fea0003800000 */
.L_x_1:
[----:B------:R-:W-:-:S04]  /*01d0*/  SHF.R.U32.HI R4, RZ, 0x1, R6 ;  /* 0x00000001ff047819 */ /* 0x000fc80000011606 */
[----:B------:R-:W-:-:S13]  /*01e0*/  ISETP.GE.U32.AND P0, PT, R9, R4, PT ;  /* 0x000000040900720c */ /* 0x000fda0003f06070 */
[----:B------:R-:W-:-:S05]  /*01f0*/  @!P0 LEA R2, R4, R7, 0x2 ;  /* 0x0000000704028211 */ /* 0x000fca00078e10ff */
[----:B------:R-:W0:Y:S02]  /*0200*/  @!P0 LDS R3, [R2] ;  /* 0x0000000002038984 */ /* 0x000e240000000800 */
[----:B0-----:R-:W-:-:S05]  /*0210*/  @!P0 IMAD.IADD R0, R0, 0x1, R3 ;  /* 0x0000000100008824 */ /* 0x001fca00078e0203 */
[----:B------:R1:W-:Y:S01]  /*0220*/  @!P0 STS [R7], R0 ;  /* 0x0000000007008388 */ /* 0x0003e20000000800 */
[----:B------:R-:W-:Y:S01]  /*0230*/  BAR.SYNC.DEFER_BLOCKING 0x0 ;  /* 0x0000000000007b1d */ /* 0x000fe20000010000 */
[----:B------:R-:W-:Y:S02]  /*0240*/  ISETP.GT.U32.AND P0, PT, R6, 0x3, PT ;  /* 0x000000030600780c */ /* 0x000fe40003f04070 */
[----:B------:R-:W-:-:S11]  /*0250*/  MOV R6, R4 ;  /* 0x0000000400067202 */ /* 0x000fd60000000f00 */
[----:B-1----:R-:W-:Y:S05]  /*0260*/  @P0 BRA `(.L_x_1) ;  /* 0xfffffffc00d80947 */ /* 0x002fea000383ffff */
.L_x_0:
[----:B------:R-:W-:Y:S05]  /*0270*/  @P1 EXIT ;  /* 0x000000000000194d */ /* 0x000fea0003800000 */
[----:B------:R-:W1:Y:S01]  /*0280*/  S2UR UR5, SR_CgaCtaId ;  /* 0x00000000000579c3 */ /* 0x000e620000008800 */
[----:B------:R-:W-:-:S07]  /*0290*/  UMOV UR4, 0x400 ;  /* 0x0000040000047882 */ /* 0x000fce0000000000 */
[----:B------:R-:W2:Y:S01]  /*02a0*/  LDC.64 R2, c[0x0][0x388] ;  /* 0x0000e200ff027b82 */ /* 0x000ea20000000a00 */
[----:B-1----:R-:W-:Y:S01]  /*02b0*/  ULEA UR4, UR5, UR4, 0x18 ;  /* 0x0000000405047291 */ /* 0x002fe2000f8ec0ff */
[----:B--2---:R-:W-:-:S08]  /*02c0*/  IMAD.WIDE.U32 R2, R11, 0x4, R2 ;  /* 0x000000040b027825 */ /* 0x004fd000078e0002 */
[----:B------:R-:W1:Y:S04]  /*02d0*/  LDS R5, [UR4] ;  /* 0x00000004ff057984 */ /* 0x000e680008000800 */
[----:B-1----:R-:W-:Y:S01]  /*02e0*/  STG.E desc[UR6][R2.64], R5 ;  /* 0x0000000502007986 */ /* 0x002fe2000c101906 */
[----:B------:R-:W-:Y:S05]  /*02f0*/  EXIT ;  /* 0x000000000000794d */ /* 0x000fea0003800000 */
.L_x_2:
[----:B------:R-:W-:-:S00]  /*0300*/  BRA `(.L_x_2) ;  /* 0xfffffffc00fc7947 */ /* 0x000fc0000383ffff */
[----:B------:R-:W-:-:S00]  /*0310*/  NOP ;  /* 0x0000000000007918 */ /* 0x000fc00000000000 */
        /* <DEDUP_REMOVED lines=14> */
.L_x_6:


//--------------------- .text._Z3mapPii           --------------------------
	.section	.text._Z3mapPii,"ax",@progbits
	.align	128
        .global         _Z3mapPii
        .type           _Z3mapPii,@function
        .size           _Z3mapPii,(.L_x_7 - _Z3mapPii)
        .other          _Z3mapPii,@"STO_CUDA_ENTRY STV_DEFAULT"
_Z3mapPii:
.text._Z3mapPii:
[----:B------:R-:W-:Y:S01]  /*0000*/  LDC R1, c[0x0][0x37c] ;  /* 0x0000df00ff017b82 */ /* 0x000fe20000000800 */
[----:B------:R-:W0:Y:S07]  /*0010*/  S2R R11, SR_TID.X ;  /* 0x00000000000b7919 */ /* 0x000e2e0000002100 */
[----:B------:R-:W1:Y:S01]  /*0020*/  S2UR UR4, SR_CTAID.X ;  /* 0x00000000000479c3 */ /* 0x000e620000002500 */
[----:B------:R-:W2:Y:S01]  /*0030*/  LDCU UR8, c[0x0][0x388] ;  /* 0x00007100ff0877ac */ /* 0x000ea20008000800 */
[----:B------:R-:W-:Y:S01]  /*0040*/  BSSY.RECONVERGENT B0, `(.L_x_3) ;  /* 0x0000018000007945 */ /* 0x000fe20003800200 */
[----:B------:R-:W3:Y:S05]  /*0050*/  LDCU.64 UR6, c[0x0][0x358] ;  /* 0x00006b00ff0677ac */ /* 0x000eea0008000a00 */
[----:B------:R-:W1:Y:S02]  /*0060*/  LDC R8, c[0x0][0x360] ;  /* 0x0000d800ff087b82 */ /* 0x000e640000000800 */
[----:B-1----:R-:W-:-:S04]  /*0070*/  IMAD R0, R8, UR4, RZ ;  /* 0x0000000408007c24 */ /* 0x002fc8000f8e02ff */
[----:B0-----:R-:W-:-:S04]  /*0080*/  IMAD R5, R0, 0x2, R11 ;  /* 0x0000000200057824 */ /* 0x001fc800078e020b */
[C---:B------:R-:W-:Y:S01]  /*0090*/  IMAD.IADD R9, R5.reuse, 0x1, R8 ;  /* 0x0000000105097824 */ /* 0x040fe200078e0208 */
[----:B--2---:R-:W-:-:S04]  /*00a0*/  ISETP.GE.U32.AND P0, PT, R5, UR8, PT ;  /* 0x0000000805007c0c */ /* 0x004fc8000bf06070 */
[----:B------:R-:W-:-:S09]  /*00b0*/  ISETP.GE.U32.AND P1, PT, R9, UR8, PT ;  /* 0x0000000809007c0c */ /* 0x000fd2000bf26070 */
[----:B---3--:R-:W-:Y:S05]  /*00c0*/  @P0 BRA `(.L_x_4) ;  /* 0x00000000003c0947 */ /* 0x008fea0003800000 */
[----:B------:R-:W0:Y:S02]  /*00d0*/  LDC.64 R2, c[0x0][0x380] ;  /* 0x0000e000ff027b82 */ /* 0x000e240000000a00 */
[----:B0-----:R-:W-:-:S05]  /*00e0*/  IMAD.WIDE.U32 R2, R5, 0x4, R2 ;  /* 0x0000000405027825 */ /* 0x001fca00078e0002 */
[----:B------:R-:W2:Y:S01]  /*00f0*/  LDG.E R0, desc[UR6][R2.64] ;  /* 0x0000000602007981 */ /* 0x000ea2000c1e1900 */
[----:B------:R-:W0:Y:S01]  /*0100*/  S2UR UR5, SR_CgaCtaId ;  /* 0x00000000000579c3 */ /* 0x000e220000008800 */
[----:B------:R-:W-:Y:S02]  /*0110*/  UMOV UR4, 0x400 ;  /* 0x0000040000047882 */ /* 0x000fe40000000000 */
[----:B0-----:R-:W-:Y:S01]  /*0120*/  ULEA UR4, UR5, UR4, 0x18 ;  /* 0x0000000405047291 */ /* 0x001fe2000f8ec0ff */
[C---:B--2---:R-:W-:Y:S01]  /*0130*/  LOP3.LUT R4, R0.reuse, 0xffff, RZ, 0xc0, !PT ;  /* 0x0000ffff00047812 */ /* 0x044fe200078ec0ff */
[----:B------:R-:W-:Y:S01]  /*0140*/  IMAD R6, R0, -0x6f96ffff, RZ ;  /* 0x9069000100067824 */ /* 0x000fe200078e02ff */
[----:B------:R-:W-:-:S04]  /*0150*/  SHF.R.S32.HI R5, RZ, 0x10, R0 ;  /* 0x00000010ff057819 */ /* 0x000fc80000011400 */
[----:B------:R-:W-:Y:S01]  /*0160*/  LOP3.LUT R7, R6, 0xffff0000, RZ, 0xc0, !PT ;  /* 0xffff000006077812 */ /* 0x000fe200078ec0ff */
[----:B------:R-:W-:Y:S01]  /*0170*/  IMAD R4, R4, 0x4650, R5 ;  /* 0x0000465004047824 */ /* 0x000fe200078e0205 */
[----:B------:R-:W-:-:S04]  /*0180*/  LEA R5, R11, UR4, 0x2 ;  /* 0x000000040b057c11 */ /* 0x000fc8000f8e10ff */
[----:B------:R-:W-:Y:S01]  /*0190*/  IADD3 R7, PT, PT, R4, R7, RZ ;  /* 0x0000000704077210 */ /* 0x000fe20007ffe0ff */
[----:B------:R0:W-:Y:S04]  /*01a0*/  STS [R5], R0 ;  /* 0x0000000005007388 */ /* 0x0001e80000000800 */
[----:B------:R0:W-:Y:S02]  /*01b0*/  STG.E desc[UR6][R2.64], R7 ;  /* 0x0000000702007986 */ /* 0x0001e4000c101906 */
.L_x_4:
[----:B------:R-:W-:Y:S05]  /*01c0*/  BSYNC.RECONVERGENT B0 ;  /* 0x0000000000007941 */ /* 0x000fea0003800200 */
.L_x_3:
[----:B------:R-:W-:Y:S05]  /*01d0*/  @P1 EXIT ;  /* 0x000000000000194d */ /* 0x000fea0003800000 */
[----:B0-----:R-:W0:Y:S02]  /*01e0*/  LDC.64 R2, c[0x0][0x380] ;  /* 0x0000e000ff027b82 */ /* 0x001e240000000a00 */
[----:B0-----:R-:W-:-:S05]  /*01f0*/  IMAD.WIDE.U32 R2, R9, 0x4, R2 ;  /* 0x0000000409027825 */ /* 0x001fca00078e0002 */
[----:B------:R-:W2:Y:S01]  /*0200*/  LDG.E R0, desc[UR6][R2.64] ;  /* 0x0000000602007981 */ /* 0x000ea2000c1e1900 */
[----:B------:R-:W0:Y:S01]  /*0210*/  S2UR UR5, SR_CgaCtaId ;  /* 0x00000000000579c3 */ /* 0x000e220000008800 */
[----:B------:R-:W-:Y:S01]  /*0220*/  UMOV UR4, 0x400 ;  /* 0x0000040000047882 */ /* 0x000fe20000000000 */
[----:B------:R-:W-:Y:S01]  /*0230*/  IMAD.IADD R4, R11, 0x1, R8 ;  /* 0x000000010b047824 */ /* 0x000fe200078e0208 */
        /* <DEDUP_REMOVED lines=8> */
[----:B------:R-:W-:Y:S04]  /*02c0*/  STS [R5], R0 ;  /* 0x0000000005007388 */ /* 0x000fe80000000800 */
[----:B------:R-:W-:Y:S01]  /*02d0*/  STG.E desc[UR6][R2.64], R7 ;  /* 0x0000000702007986 */ /* 0x000fe2000c101906 */
[----:B------:R-:W-:Y:S05]  /*02e0*/  EXIT ;  /* 0x000000000000794d */ /* 0x000fea0003800000 */
.L_x_5:
        /* <DEDUP_REMOVED lines=9> */
.L_x_7:


//--------------------- .nv.shared._Z6reducePiS_i --------------------------
	.section	.nv.shared._Z6reducePiS_i,"aw",@nobits
	.sectionflags	@""
	.align	16
	.zero		1024


//--------------------- .nv.shared.reserved.0     --------------------------
	.section	.nv.shared.reserved.0,"aw",@nobits
	.weak		__nv_reservedSMEM_offset_0_alias
	.size		__nv_reservedSMEM_offset_0_alias, 0, 64
	.other		__nv_reservedSMEM_offset_0_alias,@"STO_CUDA_RESERVED_SHARED STV_DEFAULT"
__nv_reservedSMEM_offset_0_alias:
	.zero		0
	.zero		64


//--------------------- .nv.shared._Z3mapPii      --------------------------
	.section	.nv.shared._Z3mapPii,"aw",@nobits
	.sectionflags	@""
	.align	16
	.zero		1024


//--------------------- .nv.constant0._Z6reducePiS_i --------------------------
	.section	.nv.constant0._Z6reducePiS_i,"a",@progbits
	.sectionflags	@""
	.align	4
.nv.constant0._Z6reducePiS_i:
	.zero		916


//--------------------- .nv.constant0._Z3mapPii   --------------------------
	.section	.nv.constant0._Z3mapPii,"a",@progbits
	.sectionflags	@""
	.align	4
.nv.constant0._Z3mapPii:
	.zero		908


//--------------------- SYMBOLS --------------------------

	.type		.nv.reservedSmem.offset0,@object
	.size		.nv.reservedSmem.offset0,0x4
	.type		.nv.reservedSmem.cap,@object
	.size		.nv.reservedSmem.cap,0x4
